//
// Generated by NVIDIA NVVM Compiler
//
// Compiler Build ID: CL-36424714
// Cuda compilation tools, release 13.0, V13.0.88
// Based on NVVM 20.0.0
//

.version 9.0
.target sm_100
.address_size 64

	// .globl	_Z10GPU_kerneli
.extern .func  (.param .b32 func_retval0) vprintf
(
	.param .b64 vprintf_param_0,
	.param .b64 vprintf_param_1
)
;
.global .align 1 .b8 $str[4] = {37, 105, 10};

.visible .entry _Z10GPU_kerneli(
	.param .u32 _Z10GPU_kerneli_param_0
)
{
	.local .align 8 .b8 	__local_depot0[8];
	.reg .b64 	%SP;
	.reg .b64 	%SPL;
	.reg .pred 	%p<2>;
	.reg .b32 	%r<8>;
	.reg .b64 	%rd<5>;

	mov.u64 	%SPL, __local_depot0;
	cvta.local.u64 	%SP, %SPL;
	ld.param.u32 	%r2, [_Z10GPU_kerneli_param_0];
	mov.u32 	%r3, %tid.x;
	mov.u32 	%r4, %ctaid.x;
	mov.u32 	%r5, %ntid.x;
	mad.lo.s32 	%r1, %r4, %r5, %r3;
	setp.ge.s32 	%p1, %r1, %r2;
	@%p1 bra 	$L__BB0_2;
	add.u64 	%rd1, %SP, 0;
	add.u64 	%rd2, %SPL, 0;
	st.local.u32 	[%rd2], %r1;
	mov.u64 	%rd3, $str;
	cvta.global.u64 	%rd4, %rd3;
	{ // callseq 0, 0
	.param .b64 param0;
	st.param.b64 	[param0], %rd4;
	.param .b64 param1;
	st.param.b64 	[param1], %rd1;
	.param .b32 retval0;
	call.uni (retval0), 
	vprintf, 
	(
	param0, 
	param1
	);
	ld.param.b32 	%r6, [retval0];
	} // callseq 0
$L__BB0_2:
	ret;

}


// ===== COMPILED SASS (sm_100) =====

	.target	sm_100

	.elftype	@"ET_EXEC"


//--------------------- .note.nv.tkinfo           --------------------------
	.section	.note.nv.tkinfo,"",@"SHT_NOTE"
	.sectionflags	@"SHF_NOTE_NV_TKINFO"
	.tkinfo
        /*0018*/ 	.word	0x00000002
        /*0030*/ 	.string	""
        /*0030*/ 	.string	"ptxas"
        /*0030*/ 	.string	"Cuda compilation tools, release 13.0, V13.0.88"
        /*0030*/ 	.string	"Build cuda_13.0.r13.0/compiler.36424714_0"
        /*0030*/ 	.string	"-arch sm_100 -m 64 "



//--------------------- .note.nv.cuinfo           --------------------------
	.section	.note.nv.cuinfo,"",@"SHT_NOTE"
	.sectionflags	@"SHF_NOTE_NV_CUINFO"
        /*0018*/ 	.short	0x0002
        /*001a*/ 	.short	0x0064
        /*001c*/ 	.short	0x0082
	.zero		2


//--------------------- .nv.info                  --------------------------
	.section	.nv.info,"",@"SHT_CUDA_INFO"
	.align	4


	//----- nvinfo : EIATTR_REGCOUNT
	.align		4
        /*0000*/ 	.byte	0x04, 0x2f
        /*0002*/ 	.short	(.L_2 - .L_1)
	.align		4
.L_1:
        /*0004*/ 	.word	index@(_Z10GPU_kerneli)
        /*0008*/ 	.word	0x00000018


	//----- nvinfo : EIATTR_FRAME_SIZE
	.align		4
.L_2:
        /*000c*/ 	.byte	0x04, 0x11
        /*000e*/ 	.short	(.L_4 - .L_3)
	.align		4
.L_3:
        /*0010*/ 	.word	index@(_Z10GPU_kerneli)
        /*0014*/ 	.word	0x00000008


	//----- nvinfo : EIATTR_MIN_STACK_SIZE
	.align		4
.L_4:
        /*0018*/ 	.byte	0x04, 0x12
        /*001a*/ 	.short	(.L_6 - .L_5)
	.align		4
.L_5:
        /*001c*/ 	.word	index@(_Z10GPU_kerneli)
        /*0020*/ 	.word	0x00000008
.L_6:


//--------------------- .nv.compat                --------------------------
	.section	.nv.compat,"",@"SHT_CUDA_COMPAT_INFO"
	.align	4
        /*0000*/ 	.byte	0x02, 0x09, 0x00, 0x00, 0x02, 0x02, 0x01, 0x00, 0x02, 0x05, 0x05, 0x00, 0x03, 0x07, 0x01, 0x01
        /*0010*/ 	.byte	0x02, 0x03, 0x00, 0x00, 0x02, 0x06, 0x01, 0x00, 0x04, 0x0b, 0x08, 0x00, 0x09, 0x00, 0x00, 0x00
        /*0020*/ 	.byte	0x00, 0x00, 0x00, 0x00


//--------------------- .nv.info._Z10GPU_kerneli  --------------------------
	.section	.nv.info._Z10GPU_kerneli,"",@"SHT_CUDA_INFO"
	.sectionflags	@""
	.align	4


	//----- nvinfo : EIATTR_CUDA_API_VERSION
	.align		4
        /*0000*/ 	.byte	0x04, 0x37
        /*0002*/ 	.short	(.L_8 - .L_7)
.L_7:
        /*0004*/ 	.word	0x00000082


	//----- nvinfo : EIATTR_KPARAM_INFO
	.align		4
.L_8:
        /*0008*/ 	.byte	0x04, 0x17
        /*000a*/ 	.short	(.L_10 - .L_9)
.L_9:
        /*000c*/ 	.word	0x00000000
        /*0010*/ 	.short	0x0000
        /*0012*/ 	.short	0x0000
        /*0014*/ 	.byte	0x00, 0xf0, 0x11, 0x00


	//----- nvinfo : EIATTR_SPARSE_MMA_MASK
	.align		4
.L_10:
        /*0018*/ 	.byte	0x03, 0x50
        /*001a*/ 	.short	0x0000


	//----- nvinfo : EIATTR_MAXREG_COUNT
	.align		4
        /*001c*/ 	.byte	0x03, 0x1b
        /*001e*/ 	.short	0x00ff


	//----- nvinfo : EIATTR_EXTERNS
	.align		4
        /*0020*/ 	.byte	0x04, 0x0f
        /*0022*/ 	.short	(.L_12 - .L_11)


	//   ....[0]....
	.align		4
.L_11:
        /*0024*/ 	.word	index@(vprintf)


	//----- nvinfo : EIATTR_MERCURY_ISA_VERSION
	.align		4
.L_12:
        /*0028*/ 	.byte	0x03, 0x5f
        /*002a*/ 	.short	0x0101


	//----- nvinfo : EIATTR_VRC_CTA_INIT_COUNT
	.align		4
        /*002c*/ 	.byte	0x02, 0x4a
	.zero		1
	.zero		1


	//----- nvinfo : EIATTR_SYSCALL_OFFSETS
	.align		4
        /*0030*/ 	.byte	0x04, 0x46
        /*0032*/ 	.short	(.L_14 - .L_13)


	//   ....[0]....
.L_13:
        /*0034*/ 	.word	0x00000140


	//----- nvinfo : EIATTR_EXIT_INSTR_OFFSETS
	.align		4
.L_14:
        /*0038*/ 	.byte	0x04, 0x1c
        /*003a*/ 	.short	(.L_16 - .L_15)


	//   ....[0]....
.L_15:
        /*003c*/ 	.word	0x000000c0


	//   ....[1]....
        /*0040*/ 	.word	0x00000150


	//----- nvinfo : EIATTR_CRS_STACK_SIZE
	.align		4
.L_16:
        /*0044*/ 	.byte	0x04, 0x1e
        /*0046*/ 	.short	(.L_18 - .L_17)
.L_17:
        /*0048*/ 	.word	0x00000000


	//----- nvinfo : EIATTR_CBANK_PARAM_SIZE
	.align		4
.L_18:
        /*004c*/ 	.byte	0x03, 0x19
        /*004e*/ 	.short	0x0004


	//----- nvinfo : EIATTR_PARAM_CBANK
	.align		4
        /*0050*/ 	.byte	0x04, 0x0a
        /*0052*/ 	.short	(.L_20 - .L_19)
	.align		4
.L_19:
        /*0054*/ 	.word	index@(.nv.constant0._Z10GPU_kerneli)
        /*0058*/ 	.short	0x0380
        /*005a*/ 	.short	0x0004


	//----- nvinfo : EIATTR_SW_WAR
	.align		4
.L_20:
        /*005c*/ 	.byte	0x04, 0x36
        /*005e*/ 	.short	(.L_22 - .L_21)
.L_21:
        /*0060*/ 	.word	0x00000008
.L_22:


//--------------------- .nv.callgraph             --------------------------
	.section	.nv.callgraph,"",@"SHT_CUDA_CALLGRAPH"
	.align	4
	.sectionentsize	8
	.align		4
        /*0000*/ 	.word	0x00000000
	.align		4
        /*0004*/ 	.word	0xffffffff
	.align		4
        /*0008*/ 	.word	index@(_Z10GPU_kerneli)
	.align		4
        /*000c*/ 	.word	index@(vprintf)
	.align		4
        /*0010*/ 	.word	0x00000000
	.align		4
        /*0014*/ 	.word	0xfffffffe
	.align		4
        /*0018*/ 	.word	0x00000000
	.align		4
        /*001c*/ 	.word	0xfffffffd
	.align		4
        /*0020*/ 	.word	0x00000000
	.align		4
        /*0024*/ 	.word	0xfffffffc


//--------------------- .nv.constant4             --------------------------
	.section	.nv.constant4,"a",@progbits
	.align	8
	.align		8
.nv.constant4:
        /*0000*/ 	.dword	vprintf
	.align		8
        /*0008*/ 	.dword	$str


//--------------------- .text._Z10GPU_kerneli     --------------------------
	.section	.text._Z10GPU_kerneli,"ax",@progbits
	.align	128
        .global         _Z10GPU_kerneli
        .type           _Z10GPU_kerneli,@function
        .size           _Z10GPU_kerneli,(.L_x_2 - _Z10GPU_kerneli)
        .other          _Z10GPU_kerneli,@"STO_CUDA_ENTRY STV_DEFAULT"
_Z10GPU_kerneli:
.text._Z10GPU_kerneli:
[----:B------:R-:W0:Y:S01]  /*0000*/  LDC R1, c[0x0][0x37c] ;  /* 0x0000df00ff017b82 */ /* 0x000e220000000800 */
[----:B------:R-:W1:Y:S01]  /*0010*/  S2R R0, SR_TID.X ;  /* 0x0000000000007919 */ /* 0x000e620000002100 */
[----:B------:R-:W2:Y:S06]  /*0020*/  LDCU UR5, c[0x0][0x2fc] ;  /* 0x00005f80ff0577ac */ /* 0x000eac0008000800 */
[----:B------:R-:W1:Y:S01]  /*0030*/  S2UR UR6, SR_CTAID.X ;  /* 0x00000000000679c3 */ /* 0x000e620000002500 */
[----:B0-----:R-:W-:Y:S01]  /*0040*/  VIADD R1, R1, 0xfffffff8 ;  /* 0xfffffff801017836 */ /* 0x001fe20000000000 */
[----:B------:R-:W0:Y:S01]  /*0050*/  LDCU UR7, c[0x0][0x380] ;  /* 0x00007000ff0777ac */ /* 0x000e220008000800 */
[----:B------:R-:W3:Y:S05]  /*0060*/  LDCU UR4, c[0x0][0x2f8] ;  /* 0x00005f00ff0477ac */ /* 0x000eea0008000800 */
[----:B------:R-:W1:Y:S01]  /*0070*/  LDC R3, c[0x0][0x360] ;  /* 0x0000d800ff037b82 */ /* 0x000e620000000800 */
[----:B---3--:R-:W-:-:S05]  /*0080*/  IADD3 R6, P1, PT, R1, UR4, RZ ;  /* 0x0000000401067c10 */ /* 0x008fca000ff3e0ff */
[----:B--2---:R-:W-:Y:S02]  /*0090*/  IMAD.X R7, RZ, RZ, UR5, P1 ;  /* 0x00000005ff077e24 */ /* 0x004fe400088e06ff */
[----:B-1----:R-:W-:-:S05]  /*00a0*/  IMAD R0, R3, UR6, R0 ;  /* 0x0000000603007c24 */ /* 0x002fca000f8e0200 */
[----:B0-----:R-:W-:-:S13]  /*00b0*/  ISETP.GE.AND P0, PT, R0, UR7, PT ;  /* 0x0000000700007c0c */ /* 0x001fda000bf06270 */
[----:B------:R-:W-:Y:S05]  /*00c0*/  @P0 EXIT ;  /* 0x000000000000094d */ /* 0x000fea0003800000 */
[----:B------:R-:W-:Y:S01]  /*00d0*/  MOV R2, 0x0 ;  /* 0x0000000000027802 */ /* 0x000fe20000000f00 */
[----:B------:R0:W-:Y:S01]  /*00e0*/  STL [R1], R0 ;  /* 0x0000000001007387 */ /* 0x0001e20000100800 */
[----:B------:R-:W1:Y:S04]  /*00f0*/  LDCU.64 UR4, c[0x4][0x8] ;  /* 0x01000100ff0477ac */ /* 0x000e680008000a00 */
[----:B------:R-:W2:Y:S01]  /*0100*/  LDC.64 R2, c[0x4][R2] ;  /* 0x0100000002027b82 */ /* 0x000ea20000000a00 */
[----:B-1----:R-:W-:Y:S01]  /*0110*/  MOV R4, UR4 ;  /* 0x0000000400047c02 */ /* 0x002fe20008000f00 */
[----:B0-----:R-:W-:-:S07]  /*0120*/  IMAD.U32 R5, RZ, RZ, UR5 ;  /* 0x00000005ff057e24 */ /* 0x001fce000f8e00ff */
[----:B------:R-:W-:-:S07]  /*0130*/  LEPC R20, `(.L_x_0) ;  /* 0x000000001014794e */ /* 0x000fce0000000000 */
[----:B--2---:R-:W-:Y:S05]  /*0140*/  CALL.ABS.NOINC R2 ;  /* 0x0000000002007343 */ /* 0x004fea0003c00000 */
.L_x_0:
[----:B------:R-:W-:Y:S05]  /*0150*/  EXIT ;  /* 0x000000000000794d */ /* 0x000fea0003800000 */
.L_x_1:
[----:B------:R-:W-:-:S00]  /*0160*/  BRA `(.L_x_1) ;  /* 0xfffffffc00fc7947 */ /* 0x000fc0000383ffff */
[----:B------:R-:W-:-:S00]  /*0170*/  NOP ;  /* 0x0000000000007918 */ /* 0x000fc00000000000 */
        /* <DEDUP_REMOVED lines=8> */
.L_x_2:


//--------------------- .nv.global.init           --------------------------
	.section	.nv.global.init,"aw",@progbits
.nv.global.init:
	.type		$str,@object
	.size		$str,(.L_0 - $str)
$str:
        /*0000*/ 	.byte	0x25, 0x69, 0x0a, 0x00
.L_0:


//--------------------- .nv.shared.reserved.0     --------------------------
	.section	.nv.shared.reserved.0,"aw",@nobits
	.weak		__nv_reservedSMEM_offset_0_alias
	.size		__nv_reservedSMEM_offset_0_alias, 0, 64
	.other		__nv_reservedSMEM_offset_0_alias,@"STO_CUDA_RESERVED_SHARED STV_DEFAULT"
__nv_reservedSMEM_offset_0_alias:
	.zero		0
	.zero		64


//--------------------- .nv.constant0._Z10GPU_kerneli --------------------------
	.section	.nv.constant0._Z10GPU_kerneli,"a",@progbits
	.sectionflags	@""
	.align	4
.nv.constant0._Z10GPU_kerneli:
	.zero		900


//--------------------- SYMBOLS --------------------------

	.type		.nv.reservedSmem.offset0,@object
	.size		.nv.reservedSmem.offset0,0x4
	.type		vprintf,@function
